//
// Generated by NVIDIA NVVM Compiler
//
// Compiler Build ID: CL-36424714
// Cuda compilation tools, release 13.0, V13.0.88
// Based on NVVM 20.0.0
//

.version 9.0
.target sm_100
.address_size 64

	// .globl	_Z24feature_decorator_kernelPf

.visible .entry _Z24feature_decorator_kernelPf(
	.param .u64 .ptr .align 1 _Z24feature_decorator_kernelPf_param_0
)
{
	.reg .b32 	%r<3>;
	.reg .b64 	%rd<3>;

	ld.param.u64 	%rd1, [_Z24feature_decorator_kernelPf_param_0];
	cvta.to.global.u64 	%rd2, %rd1;
	mov.b32 	%r1, 1084227584;
	st.global.u32 	[%rd2], %r1;
	mov.b32 	%r2, 1086324736;
	st.global.u32 	[%rd2+60], %r2;
	ret;

}


// ===== COMPILED SASS (sm_100) =====

	.target	sm_100

	.elftype	@"ET_EXEC"


//--------------------- .note.nv.tkinfo           --------------------------
	.section	.note.nv.tkinfo,"",@"SHT_NOTE"
	.sectionflags	@"SHF_NOTE_NV_TKINFO"
	.tkinfo
        /*0018*/ 	.word	0x00000002
        /*0030*/ 	.string	""
        /*0030*/ 	.string	"ptxas"
        /*0030*/ 	.string	"Cuda compilation tools, release 13.0, V13.0.88"
        /*0030*/ 	.string	"Build cuda_13.0.r13.0/compiler.36424714_0"
        /*0030*/ 	.string	"-arch sm_100 -m 64 "



//--------------------- .note.nv.cuinfo           --------------------------
	.section	.note.nv.cuinfo,"",@"SHT_NOTE"
	.sectionflags	@"SHF_NOTE_NV_CUINFO"
        /*0018*/ 	.short	0x0002
        /*001a*/ 	.short	0x0064
        /*001c*/ 	.short	0x0082
	.zero		2


//--------------------- .nv.info                  --------------------------
	.section	.nv.info,"",@"SHT_CUDA_INFO"
	.align	4


	//----- nvinfo : EIATTR_REGCOUNT
	.align		4
        /*0000*/ 	.byte	0x04, 0x2f
        /*0002*/ 	.short	(.L_1 - .L_0)
	.align		4
.L_0:
        /*0004*/ 	.word	index@(_Z24feature_decorator_kernelPf)
        /*0008*/ 	.word	0x0000000a


	//----- nvinfo : EIATTR_FRAME_SIZE
	.align		4
.L_1:
        /*000c*/ 	.byte	0x04, 0x11
        /*000e*/ 	.short	(.L_3 - .L_2)
	.align		4
.L_2:
        /*0010*/ 	.word	index@(_Z24feature_decorator_kernelPf)
        /*0014*/ 	.word	0x00000000


	//----- nvinfo : EIATTR_MIN_STACK_SIZE
	.align		4
.L_3:
        /*0018*/ 	.byte	0x04, 0x12
        /*001a*/ 	.short	(.L_5 - .L_4)
	.align		4
.L_4:
        /*001c*/ 	.word	index@(_Z24feature_decorator_kernelPf)
        /*0020*/ 	.word	0x00000000
.L_5:


//--------------------- .nv.compat                --------------------------
	.section	.nv.compat,"",@"SHT_CUDA_COMPAT_INFO"
	.align	4
        /*0000*/ 	.byte	0x02, 0x09, 0x00, 0x00, 0x02, 0x02, 0x01, 0x00, 0x02, 0x05, 0x05, 0x00, 0x03, 0x07, 0x01, 0x01
        /*0010*/ 	.byte	0x02, 0x03, 0x00, 0x00, 0x02, 0x06, 0x01, 0x00, 0x04, 0x0b, 0x08, 0x00, 0x09, 0x00, 0x00, 0x00
        /*0020*/ 	.byte	0x00, 0x00, 0x00, 0x00


//--------------------- .nv.info._Z24feature_decorator_kernelPf --------------------------
	.section	.nv.info._Z24feature_decorator_kernelPf,"",@"SHT_CUDA_INFO"
	.sectionflags	@""
	.align	4


	//----- nvinfo : EIATTR_CUDA_API_VERSION
	.align		4
        /*0000*/ 	.byte	0x04, 0x37
        /*0002*/ 	.short	(.L_7 - .L_6)
.L_6:
        /*0004*/ 	.word	0x00000082


	//----- nvinfo : EIATTR_KPARAM_INFO
	.align		4
.L_7:
        /*0008*/ 	.byte	0x04, 0x17
        /*000a*/ 	.short	(.L_9 - .L_8)
.L_8:
        /*000c*/ 	.word	0x00000000
        /*0010*/ 	.short	0x0000
        /*0012*/ 	.short	0x0000
        /*0014*/ 	.byte	0x00, 0xf5, 0x21, 0x00


	//----- nvinfo : EIATTR_SPARSE_MMA_MASK
	.align		4
.L_9:
        /*0018*/ 	.byte	0x03, 0x50
        /*001a*/ 	.short	0x0000


	//----- nvinfo : EIATTR_MAXREG_COUNT
	.align		4
        /*001c*/ 	.byte	0x03, 0x1b
        /*001e*/ 	.short	0x00ff


	//----- nvinfo : EIATTR_MERCURY_ISA_VERSION
	.align		4
        /*0020*/ 	.byte	0x03, 0x5f
        /*0022*/ 	.short	0x0101


	//----- nvinfo : EIATTR_VRC_CTA_INIT_COUNT
	.align		4
        /*0024*/ 	.byte	0x02, 0x4a
	.zero		1
	.zero		1


	//----- nvinfo : EIATTR_EXIT_INSTR_OFFSETS
	.align		4
        /*0028*/ 	.byte	0x04, 0x1c
        /*002a*/ 	.short	(.L_11 - .L_10)


	//   ....[0]....
.L_10:
        /*002c*/ 	.word	0x00000070


	//----- nvinfo : EIATTR_CBANK_PARAM_SIZE
	.align		4
.L_11:
        /*0030*/ 	.byte	0x03, 0x19
        /*0032*/ 	.short	0x0008


	//----- nvinfo : EIATTR_PARAM_CBANK
	.align		4
        /*0034*/ 	.byte	0x04, 0x0a
        /*0036*/ 	.short	(.L_13 - .L_12)
	.align		4
.L_12:
        /*0038*/ 	.word	index@(.nv.constant0._Z24feature_decorator_kernelPf)
        /*003c*/ 	.short	0x0380
        /*003e*/ 	.short	0x0008


	//----- nvinfo : EIATTR_SW_WAR
	.align		4
.L_13:
        /*0040*/ 	.byte	0x04, 0x36
        /*0042*/ 	.short	(.L_15 - .L_14)
.L_14:
        /*0044*/ 	.word	0x00000008
.L_15:


//--------------------- .nv.callgraph             --------------------------
	.section	.nv.callgraph,"",@"SHT_CUDA_CALLGRAPH"
	.align	4
	.sectionentsize	8
	.align		4
        /*0000*/ 	.word	0x00000000
	.align		4
        /*0004*/ 	.word	0xffffffff
	.align		4
        /*0008*/ 	.word	0x00000000
	.align		4
        /*000c*/ 	.word	0xfffffffe
	.align		4
        /*0010*/ 	.word	0x00000000
	.align		4
        /*0014*/ 	.word	0xfffffffd
	.align		4
        /*0018*/ 	.word	0x00000000
	.align		4
        /*001c*/ 	.word	0xfffffffc


//--------------------- .text._Z24feature_decorator_kernelPf --------------------------
	.section	.text._Z24feature_decorator_kernelPf,"ax",@progbits
	.align	128
        .global         _Z24feature_decorator_kernelPf
        .type           _Z24feature_decorator_kernelPf,@function
        .size           _Z24feature_decorator_kernelPf,(.L_x_1 - _Z24feature_decorator_kernelPf)
        .other          _Z24feature_decorator_kernelPf,@"STO_CUDA_ENTRY STV_DEFAULT"
_Z24feature_decorator_kernelPf:
.text._Z24feature_decorator_kernelPf:
[----:B------:R-:W-:Y:S08]  /*0000*/  LDC R1, c[0x0][0x37c] ;  /* 0x0000df00ff017b82 */ /* 0x000ff00000000800 */
[----:B------:R-:W0:Y:S01]  /*0010*/  LDC.64 R2, c[0x0][0x380] ;  /* 0x0000e000ff027b82 */ /* 0x000e220000000a00 */
[----:B------:R-:W0:Y:S01]  /*0020*/  LDCU.64 UR4, c[0x0][0x358] ;  /* 0x00006b00ff0477ac */ /* 0x000e220008000a00 */
[----:B------:R-:W-:Y:S01]  /*0030*/  HFMA2 R5, -RZ, RZ, 2.3125, 0 ;  /* 0x40a00000ff057431 */ /* 0x000fe200000001ff */
[----:B------:R-:W-:-:S04]  /*0040*/  MOV R7, 0x40c00000 ;  /* 0x40c0000000077802 */ /* 0x000fc80000000f00 */
[----:B0-----:R-:W-:Y:S04]  /*0050*/  STG.E desc[UR4][R2.64], R5 ;  /* 0x0000000502007986 */ /* 0x001fe8000c101904 */
[----:B------:R-:W-:Y:S01]  /*0060*/  STG.E desc[UR4][R2.64+0x3c], R7 ;  /* 0x00003c0702007986 */ /* 0x000fe2000c101904 */
[----:B------:R-:W-:Y:S05]  /*0070*/  EXIT ;  /* 0x000000000000794d */ /* 0x000fea0003800000 */
.L_x_0:
[----:B------:R-:W-:-:S00]  /*0080*/  BRA `(.L_x_0) ;  /* 0xfffffffc00fc7947 */ /* 0x000fc0000383ffff */
[----:B------:R-:W-:-:S00]  /*0090*/  NOP ;  /* 0x0000000000007918 */ /* 0x000fc00000000000 */
        /* <DEDUP_REMOVED lines=14> */
.L_x_1:


//--------------------- .nv.shared.reserved.0     --------------------------
	.section	.nv.shared.reserved.0,"aw",@nobits
	.weak		__nv_reservedSMEM_offset_0_alias
	.size		__nv_reservedSMEM_offset_0_alias, 0, 64
	.other		__nv_reservedSMEM_offset_0_alias,@"STO_CUDA_RESERVED_SHARED STV_DEFAULT"
__nv_reservedSMEM_offset_0_alias:
	.zero		0
	.zero		64


//--------------------- .nv.constant0._Z24feature_decorator_kernelPf --------------------------
	.section	.nv.constant0._Z24feature_decorator_kernelPf,"a",@progbits
	.sectionflags	@""
	.align	4
.nv.constant0._Z24feature_decorator_kernelPf:
	.zero		904


//--------------------- SYMBOLS --------------------------

	.type		.nv.reservedSmem.offset0,@object
	.size		.nv.reservedSmem.offset0,0x4
